	.headerflags	@"EF_CUDA_TEXMODE_UNIFIED EF_CUDA_64BIT_ADDRESS EF_CUDA_ACCELERATORS EF_CUDA_SM90 EF_CUDA_VIRTUAL_SM(EF_CUDA_SM90)"
	.elftype	@"ET_EXEC"


//--------------------- .nv.info                  --------------------------
	.section	.nv.info,"",@"SHT_CUDA_INFO"
	.align	4


	//----- nvinfo : EIATTR_REGCOUNT
	.align		4
        /*0000*/ 	.byte	0x04, 0x2f
        /*0002*/ 	.short	(.L_3 - .L_2)
	.align		4
.L_2:
        /*0004*/ 	.word	index@(triton_poi_fused__native_batch_norm_legit_no_training_leaky_relu_25)
        /*0008*/ 	.word	0x00000020


	//----- nvinfo : EIATTR_MIN_STACK_SIZE
	.align		4
.L_3:
        /*000c*/ 	.byte	0x04, 0x12
        /*000e*/ 	.short	(.L_5 - .L_4)
	.align		4
.L_4:
        /*0010*/ 	.word	index@(triton_poi_fused__native_batch_norm_legit_no_training_leaky_relu_25)
        /*0014*/ 	.word	0x00000000


	//----- nvinfo : EIATTR_FRAME_SIZE
	.align		4
.L_5:
        /*0018*/ 	.byte	0x04, 0x11
        /*001a*/ 	.short	(.L_7 - .L_6)
	.align		4
.L_6:
        /*001c*/ 	.word	index@(triton_poi_fused__native_batch_norm_legit_no_training_leaky_relu_25)
        /*0020*/ 	.word	0x00000000


	//----- nvinfo : EIATTR_MIN_STACK_SIZE
	.align		4
.L_7:
        /*0024*/ 	.byte	0x04, 0x12
        /*0026*/ 	.short	(.L_9 - .L_8)
	.align		4
.L_8:
        /*0028*/ 	.word	index@(triton_poi_fused__native_batch_norm_legit_no_training_leaky_relu_25)
        /*002c*/ 	.word	0x00000000
.L_9:


//--------------------- .nv.info.triton_poi_fused__native_batch_norm_legit_no_training_leaky_relu_25 --------------------------
	.section	.nv.info.triton_poi_fused__native_batch_norm_legit_no_training_leaky_relu_25,"",@"SHT_CUDA_INFO"
	.sectionflags	@""
	.align	4


	//----- nvinfo : EIATTR_CUDA_API_VERSION
	.align		4
        /*0000*/ 	.byte	0x04, 0x37
        /*0002*/ 	.short	(.L_11 - .L_10)
.L_10:
        /*0004*/ 	.word	0x0000007c


	//----- nvinfo : EIATTR_KPARAM_INFO
	.align		4
.L_11:
        /*0008*/ 	.byte	0x04, 0x17
        /*000a*/ 	.short	(.L_13 - .L_12)
.L_12:
        /*000c*/ 	.word	0x00000000
        /*0010*/ 	.short	0x0007
        /*0012*/ 	.short	0x0034
        /*0014*/ 	.byte	0x00, 0xf0, 0x11, 0x00


	//----- nvinfo : EIATTR_KPARAM_INFO
	.align		4
.L_13:
        /*0018*/ 	.byte	0x04, 0x17
        /*001a*/ 	.short	(.L_15 - .L_14)
.L_14:
        /*001c*/ 	.word	0x00000000
        /*0020*/ 	.short	0x0006
        /*0022*/ 	.short	0x0030
        /*0024*/ 	.byte	0x00, 0xf0, 0x11, 0x00


	//----- nvinfo : EIATTR_KPARAM_INFO
	.align		4
.L_15:
        /*0028*/ 	.byte	0x04, 0x17
        /*002a*/ 	.short	(.L_17 - .L_16)
.L_16:
        /*002c*/ 	.word	0x00000000
        /*0030*/ 	.short	0x0005
        /*0032*/ 	.short	0x0028
        /*0034*/ 	.byte	0x00, 0xf4, 0x21, 0x00


	//----- nvinfo : EIATTR_KPARAM_INFO
	.align		4
.L_17:
        /*0038*/ 	.byte	0x04, 0x17
        /*003a*/ 	.short	(.L_19 - .L_18)
.L_18:
        /*003c*/ 	.word	0x00000000
        /*0040*/ 	.short	0x0004
        /*0042*/ 	.short	0x0020
        /*0044*/ 	.byte	0x00, 0xf4, 0x21, 0x00


	//----- nvinfo : EIATTR_KPARAM_INFO
	.align		4
.L_19:
        /*0048*/ 	.byte	0x04, 0x17
        /*004a*/ 	.short	(.L_21 - .L_20)
.L_20:
        /*004c*/ 	.word	0x00000000
        /*0050*/ 	.short	0x0003
        /*0052*/ 	.short	0x0018
        /*0054*/ 	.byte	0x00, 0xf4, 0x21, 0x00


	//----- nvinfo : EIATTR_KPARAM_INFO
	.align		4
.L_21:
        /*0058*/ 	.byte	0x04, 0x17
        /*005a*/ 	.short	(.L_23 - .L_22)
.L_22:
        /*005c*/ 	.word	0x00000000
        /*0060*/ 	.short	0x0002
        /*0062*/ 	.short	0x0010
        /*0064*/ 	.byte	0x00, 0xf4, 0x21, 0x00


	//----- nvinfo : EIATTR_KPARAM_INFO
	.align		4
.L_23:
        /*0068*/ 	.byte	0x04, 0x17
        /*006a*/ 	.short	(.L_25 - .L_24)
.L_24:
        /*006c*/ 	.word	0x00000000
        /*0070*/ 	.short	0x0001
        /*0072*/ 	.short	0x0008
        /*0074*/ 	.byte	0x00, 0xf4, 0x21, 0x00


	//----- nvinfo : EIATTR_KPARAM_INFO
	.align		4
.L_25:
        /*0078*/ 	.byte	0x04, 0x17
        /*007a*/ 	.short	(.L_27 - .L_26)
.L_26:
        /*007c*/ 	.word	0x00000000
        /*0080*/ 	.short	0x0000
        /*0082*/ 	.short	0x0000
        /*0084*/ 	.byte	0x00, 0xf4, 0x21, 0x00


	//----- nvinfo : EIATTR_SPARSE_MMA_MASK
	.align		4
.L_27:
        /*0088*/ 	.byte	0x03, 0x50
        /*008a*/ 	.short	0x0000


	//----- nvinfo : EIATTR_MAXREG_COUNT
	.align		4
        /*008c*/ 	.byte	0x03, 0x1b
        /*008e*/ 	.short	0x00ff


	//----- nvinfo : EIATTR_EXIT_INSTR_OFFSETS
	.align		4
        /*0090*/ 	.byte	0x04, 0x1c
        /*0092*/ 	.short	(.L_29 - .L_28)


	//   ....[0]....
.L_28:
        /*0094*/ 	.word	0x00000a90


	//   ....[1]....
        /*0098*/ 	.word	0x00000ae0


	//----- nvinfo : EIATTR_REQNTID
	.align		4
.L_29:
        /*009c*/ 	.byte	0x04, 0x10
        /*009e*/ 	.short	(.L_31 - .L_30)
.L_30:
        /*00a0*/ 	.word	0x00000080
        /*00a4*/ 	.word	0x00000001
        /*00a8*/ 	.word	0x00000001


	//----- nvinfo : EIATTR_CBANK_PARAM_SIZE
	.align		4
.L_31:
        /*00ac*/ 	.byte	0x03, 0x19
        /*00ae*/ 	.short	0x0038


	//----- nvinfo : EIATTR_PARAM_CBANK
	.align		4
        /*00b0*/ 	.byte	0x04, 0x0a
        /*00b2*/ 	.short	(.L_33 - .L_32)
	.align		4
.L_32:
        /*00b4*/ 	.word	index@(.nv.constant0.triton_poi_fused__native_batch_norm_legit_no_training_leaky_relu_25)
        /*00b8*/ 	.short	0x0210
        /*00ba*/ 	.short	0x0038


	//----- nvinfo : EIATTR_SW_WAR
	.align		4
.L_33:
        /*00bc*/ 	.byte	0x04, 0x36
        /*00be*/ 	.short	(.L_35 - .L_34)
.L_34:
        /*00c0*/ 	.word	0x00000008
.L_35:


//--------------------- .nv.callgraph             --------------------------
	.section	.nv.callgraph,"",@"SHT_CUDA_CALLGRAPH"
	.align	4
	.sectionentsize	8
	.align		4
        /*0000*/ 	.word	0x00000000
	.align		4
        /*0004*/ 	.word	0xffffffff
	.align		4
        /*0008*/ 	.word	0x00000000
	.align		4
        /*000c*/ 	.word	0xfffffffe
	.align		4
        /*0010*/ 	.word	0x00000000
	.align		4
        /*0014*/ 	.word	0xfffffffd
	.align		4
        /*0018*/ 	.word	0x00000000
	.align		4
        /*001c*/ 	.word	0xfffffffc


//--------------------- .nv.constant4             --------------------------
	.section	.nv.constant4,"a",@progbits
	.align	8
	.align		8
.nv.constant4:
        /*0000*/ 	.dword	_$_str
	.align		8
        /*0008*/ 	.dword	_$_str_$_2


//--------------------- .text.triton_poi_fused__native_batch_norm_legit_no_training_leaky_relu_25 --------------------------
	.section	.text.triton_poi_fused__native_batch_norm_legit_no_training_leaky_relu_25,"ax",@progbits
	.sectionflags	@"SHF_BARRIERS=1"
	.align	128
        .global         triton_poi_fused__native_batch_norm_legit_no_training_leaky_relu_25
        .type           triton_poi_fused__native_batch_norm_legit_no_training_leaky_relu_25,@function
        .size           triton_poi_fused__native_batch_norm_legit_no_training_leaky_relu_25,(.L_x_1 - triton_poi_fused__native_batch_norm_legit_no_training_leaky_relu_25)
        .other          triton_poi_fused__native_batch_norm_legit_no_training_leaky_relu_25,@"STO_CUDA_ENTRY STV_DEFAULT"
triton_poi_fused__native_batch_norm_legit_no_training_leaky_relu_25:
.text.triton_poi_fused__native_batch_norm_legit_no_training_leaky_relu_25:
[----:B------:R-:W0:Y:S01]  /*0000*/  LDC R1, c[0x0][0x28] ;  /* 0x00000a00ff017b82 */ /* 0x000e220000000800 */
[----:B------:R-:W1:Y:S07]  /*0010*/  S2R R0, SR_TID.X ;  /* 0x0000000000007919 */ /* 0x000e6e0000002100 */
[----:B------:R-:W2:Y:S01]  /*0020*/  LDC.64 R12, c[0x0][0x220] ;  /* 0x00008800ff0c7b82 */ /* 0x000ea20000000a00 */
[----:B------:R-:W-:Y:S02]  /*0030*/  CS2R R4, SRZ ;  /* 0x0000000000047805 */ /* 0x000fe4000001ff00 */
[----:B------:R-:W-:Y:S01]  /*0040*/  CS2R R6, SRZ ;  /* 0x0000000000067805 */ /* 0x000fe2000001ff00 */
[----:B------:R-:W3:Y:S01]  /*0050*/  S2R R3, SR_CTAID.X ;  /* 0x0000000000037919 */ /* 0x000ee20000002500 */
[----:B------:R-:W-:Y:S01]  /*0060*/  ULDC.64 UR6, c[0x0][0x208] ;  /* 0x0000820000067ab9 */ /* 0x000fe20000000a00 */
[----:B------:R-:W4:Y:S02]  /*0070*/  S2R R21, SR_CTAID.Y ;  /* 0x0000000000157919 */ /* 0x000f240000002600 */
[----:B------:R-:W5:Y:S08]  /*0080*/  LDC.64 R22, c[0x0][0x210] ;  /* 0x00008400ff167b82 */ /* 0x000f700000000a00 */
[----:B------:R-:W5:Y:S01]  /*0090*/  LDC.64 R26, c[0x0][0x218] ;  /* 0x00008600ff1a7b82 */ /* 0x000f620000000a00 */
[----:B-1----:R-:W-:Y:S01]  /*00a0*/  IMAD.SHL.U32 R2, R0, 0x4, RZ ;  /* 0x0000000400027824 */ /* 0x002fe200078e00ff */
[----:B---3--:R-:W-:-:S04]  /*00b0*/  SHF.L.U32 R3, R3, 0x6, RZ ;  /* 0x0000000603037819 */ /* 0x008fc800000006ff */
[----:B------:R-:W-:-:S04]  /*00c0*/  LOP3.LUT R20, R3, 0x3c, R2, 0xf8, !PT ;  /* 0x0000003c03147812 */ /* 0x000fc800078ef802 */
[C---:B------:R-:W-:Y:S01]  /*00d0*/  ISETP.GE.AND P0, PT, R20.reuse, 0x200, PT ;  /* 0x000002001400780c */ /* 0x040fe20003f06270 */
[----:B--2---:R-:W-:-:S12]  /*00e0*/  IMAD.WIDE R12, R20, 0x4, R12 ;  /* 0x00000004140c7825 */ /* 0x004fd800078e020c */
[----:B------:R1:W2:Y:S01]  /*00f0*/  @!P0 LDG.E.EL.128 R4, desc[UR6][R12.64] ;  /* 0x000000060c048981 */ /* 0x0002a2000c2e1d00 */
[----:B------:R-:W-:Y:S02]  /*0100*/  SHF.R.U32.HI R14, RZ, 0x4, R0 ;  /* 0x00000004ff0e7819 */ /* 0x000fe40000011600 */
[----:B------:R-:W-:Y:S02]  /*0110*/  CS2R R8, SRZ ;  /* 0x0000000000087805 */ /* 0x000fe4000001ff00 */
[----:B----4-:R-:W-:Y:S02]  /*0120*/  SHF.L.U32 R21, R21, 0x4, RZ ;  /* 0x0000000415157819 */ /* 0x010fe400000006ff */
[----:B------:R-:W-:Y:S02]  /*0130*/  CS2R R10, SRZ ;  /* 0x00000000000a7805 */ /* 0x000fe4000001ff00 */
[----:B------:R-:W-:Y:S02]  /*0140*/  SGXT.U32 R14, R14, 0x3 ;  /* 0x000000030e0e781a */ /* 0x000fe40000000000 */
[----:B------:R-:W-:Y:S01]  /*0150*/  CS2R R18, SRZ ;  /* 0x0000000000127805 */ /* 0x000fe2000001ff00 */
[----:B0----5:R-:W-:Y:S01]  /*0160*/  IMAD.WIDE R26, R20, 0x4, R26 ;  /* 0x00000004141a7825 */ /* 0x021fe200078e021a */
[----:B------:R-:W-:-:S02]  /*0170*/  LOP3.LUT R15, R21, R14, RZ, 0xfc, !PT ;  /* 0x0000000e150f7212 */ /* 0x000fc400078efcff */
[----:B-1----:R-:W-:Y:S02]  /*0180*/  CS2R R12, SRZ ;  /* 0x00000000000c7805 */ /* 0x002fe4000001ff00 */
[----:B------:R-:W-:Y:S02]  /*0190*/  LOP3.LUT R17, R21, 0x8, R14, 0xfe, !PT ;  /* 0x0000000815117812 */ /* 0x000fe400078efe0e */
[C---:B------:R-:W-:Y:S01]  /*01a0*/  ISETP.LT.AND P1, PT, R15.reuse, 0x10, !P0 ;  /* 0x000000100f00780c */ /* 0x040fe20004721270 */
[----:B------:R-:W-:Y:S01]  /*01b0*/  IMAD R25, R15, 0x200, R20 ;  /* 0x000002000f197824 */ /* 0x000fe200078e0214 */
[C---:B------:R-:W-:Y:S02]  /*01c0*/  ISETP.LT.AND P2, PT, R17.reuse, 0x10, !P0 ;  /* 0x000000101100780c */ /* 0x040fe40004741270 */
[----:B------:R-:W-:Y:S02]  /*01d0*/  CS2R R14, SRZ ;  /* 0x00000000000e7805 */ /* 0x000fe4000001ff00 */
[----:B------:R-:W-:Y:S01]  /*01e0*/  LEA R17, R17, R20, 0x9 ;  /* 0x0000001411117211 */ /* 0x000fe200078e48ff */
[----:B------:R-:W-:-:S04]  /*01f0*/  IMAD.WIDE R24, R25, 0x4, R22 ;  /* 0x0000000419187825 */ /* 0x000fc800078e0216 */
[----:B------:R-:W-:Y:S01]  /*0200*/  IMAD.WIDE R22, R17, 0x4, R22 ;  /* 0x0000000411167825 */ /* 0x000fe200078e0216 */
[----:B------:R-:W-:Y:S01]  /*0210*/  CS2R R16, SRZ ;  /* 0x0000000000107805 */ /* 0x000fe2000001ff00 */
[----:B------:R0:W3:Y:S04]  /*0220*/  @!P0 LDG.E.EL.128 R12, desc[UR6][R26.64] ;  /* 0x000000061a0c8981 */ /* 0x0000e8000c2e1d00 */
[----:B------:R1:W3:Y:S04]  /*0230*/  @P1 LDG.E.EL.128 R8, desc[UR6][R24.64] ;  /* 0x0000000618081981 */ /* 0x0002e8000c2e1d00 */
[----:B------:R3:W4:Y:S01]  /*0240*/  @P2 LDG.E.EL.128 R16, desc[UR6][R22.64] ;  /* 0x0000000616102981 */ /* 0x000722000c2e1d00 */
[----:B0-----:R-:W0:Y:S01]  /*0250*/  LDC.64 R26, c[0x0][0x228] ;  /* 0x00008a00ff1a7b82 */ /* 0x001e220000000a00 */
[----:B--2---:R-:W-:-:S04]  /*0260*/  FADD R4, R4, 9.9999997473787516356e-06 ;  /* 0x3727c5ac04047421 */ /* 0x004fc80000000000 */
[----:B------:R-:W2:Y:S01]  /*0270*/  MUFU.SQRT R29, R4 ;  /* 0x00000004001d7308 */ /* 0x000ea20000002000 */
[----:B------:R-:W-:Y:S01]  /*0280*/  FADD R7, R7, 9.9999997473787516356e-06 ;  /* 0x3727c5ac07077421 */ /* 0x000fe20000000000 */
[----:B------:R-:W-:Y:S01]  /*0290*/  FADD R6, R6, 9.9999997473787516356e-06 ;  /* 0x3727c5ac06067421 */ /* 0x000fe20000000000 */
[----:B------:R-:W-:-:S05]  /*02a0*/  FADD R28, R5, 9.9999997473787516356e-06 ;  /* 0x3727c5ac051c7421 */ /* 0x000fca0000000000 */
[----:B-1----:R1:W5:Y:S01]  /*02b0*/  MUFU.SQRT R24, R6 ;  /* 0x0000000600187308 */ /* 0x0023620000002000 */
[----:B--2---:R-:W-:-:S07]  /*02c0*/  FSETP.GT.AND P6, PT, R29, 8.50705917302346158658e+37, PT ;  /* 0x7e8000001d00780b */ /* 0x004fce0003fc4000 */
[----:B------:R-:W2:Y:S01]  /*02d0*/  MUFU.SQRT R7, R7 ;  /* 0x0000000700077308 */ /* 0x000ea20000002000 */
[----:B------:R-:W-:Y:S01]  /*02e0*/  FSETP.GEU.AND P1, PT, R29, 1.175494350822287508e-38, PT ;  /* 0x008000001d00780b */ /* 0x000fe20003f2e000 */
[----:B------:R-:W-:-:S06]  /*02f0*/  IMAD.MOV.U32 R5, RZ, RZ, 0x3e800000 ;  /* 0x3e800000ff057424 */ /* 0x000fcc00078e00ff */
[----:B------:R-:W0:Y:S01]  /*0300*/  MUFU.SQRT R28, R28 ;  /* 0x0000001c001c7308 */ /* 0x000e220000002000 */
[----:B-1----:R-:W-:Y:S02]  /*0310*/  FSEL R6, R5, 1, P6 ;  /* 0x3f80000005067808 */ /* 0x002fe40003000000 */
[----:B-----5:R-:W-:Y:S01]  /*0320*/  FSETP.GT.AND P4, PT, R24, 8.50705917302346158658e+37, PT ;  /* 0x7e8000001800780b */ /* 0x020fe20003f84000 */
[----:B------:R-:W-:Y:S01]  /*0330*/  @P6 FMUL R29, R29, 0.25 ;  /* 0x3e8000001d1d6820 */ /* 0x000fe20000400000 */
[----:B--2---:R-:W-:-:S03]  /*0340*/  FSETP.GT.AND P6, PT, R7, 8.50705917302346158658e+37, PT ;  /* 0x7e8000000700780b */ /* 0x004fc60003fc4000 */
[----:B------:R-:W-:Y:S01]  /*0350*/  @!P1 FMUL R29, R29, 16777216 ;  /* 0x4b8000001d1d9820 */ /* 0x000fe20000400000 */
[----:B------:R-:W-:Y:S01]  /*0360*/  FSETP.GEU.AND P5, PT, R24, 1.175494350822287508e-38, PT ;  /* 0x008000001800780b */ /* 0x000fe20003fae000 */
[----:B------:R-:W-:Y:S01]  /*0370*/  @!P1 FMUL R6, R6, 16777216 ;  /* 0x4b80000006069820 */ /* 0x000fe20000400000 */
[C---:B------:R-:W-:Y:S02]  /*0380*/  FSETP.GEU.AND P1, PT, R7.reuse, 1.175494350822287508e-38, PT ;  /* 0x008000000700780b */ /* 0x040fe40003f2e000 */
[C---:B0-----:R-:W-:Y:S02]  /*0390*/  FSETP.GT.AND P2, PT, R28.reuse, 8.50705917302346158658e+37, PT ;  /* 0x7e8000001c00780b */ /* 0x041fe40003f44000 */
[----:B------:R-:W-:Y:S01]  /*03a0*/  FSETP.GEU.AND P3, PT, R28, 1.175494350822287508e-38, PT ;  /* 0x008000001c00780b */ /* 0x000fe20003f6e000 */
[----:B------:R-:W-:Y:S01]  /*03b0*/  @P4 FMUL R24, R24, 0.25 ;  /* 0x3e80000018184820 */ /* 0x000fe20000400000 */
[C---:B---3--:R-:W-:Y:S01]  /*03c0*/  FADD R22, -R12.reuse, R8 ;  /* 0x000000080c167221 */ /* 0x048fe20000000100 */
[----:B----4-:R-:W-:Y:S01]  /*03d0*/  FADD R16, -R12, R16 ;  /* 0x000000100c107221 */ /* 0x010fe20000000100 */
[----:B------:R-:W-:Y:S01]  /*03e0*/  @P6 FMUL R7, R7, 0.25 ;  /* 0x3e80000007076820 */ /* 0x000fe20000400000 */
[----:B------:R-:W-:-:S02]  /*03f0*/  FADD R12, -R13, R9 ;  /* 0x000000090d0c7221 */ /* 0x000fc40000000100 */
[----:B------:R-:W0:Y:S01]  /*0400*/  LDC.64 R8, c[0x0][0x230] ;  /* 0x00008c00ff087b82 */ /* 0x000e220000000a00 */
[----:B------:R-:W-:Y:S01]  /*0410*/  @!P5 FMUL R24, R24, 16777216 ;  /* 0x4b8000001818d820 */ /* 0x000fe20000400000 */
[----:B------:R-:W-:Y:S02]  /*0420*/  @!P1 FMUL R7, R7, 16777216 ;  /* 0x4b80000007079820 */ /* 0x000fe40000400000 */
[----:B------:R-:W-:-:S04]  /*0430*/  @P2 FMUL R28, R28, 0.25 ;  /* 0x3e8000001c1c2820 */ /* 0x000fc80000400000 */
[----:B------:R-:W-:Y:S01]  /*0440*/  @!P3 FMUL R28, R28, 16777216 ;  /* 0x4b8000001c1cb820 */ /* 0x000fe20000400000 */
[----:B------:R-:W1:Y:S01]  /*0450*/  MUFU.RCP R24, R24 ;  /* 0x0000001800187308 */ /* 0x000e620000001000 */
[----:B------:R-:W-:Y:S01]  /*0460*/  FADD R17, -R13, R17 ;  /* 0x000000110d117221 */ /* 0x000fe20000000100 */
[C---:B------:R-:W-:Y:S01]  /*0470*/  FADD R13, -R14.reuse, R10 ;  /* 0x0000000a0e0d7221 */ /* 0x040fe20000000100 */
[----:B------:R-:W-:-:S05]  /*0480*/  FADD R18, -R14, R18 ;  /* 0x000000120e127221 */ /* 0x000fca0000000100 */
[----:B------:R-:W2:Y:S01]  /*0490*/  MUFU.RCP R23, R29 ;  /* 0x0000001d00177308 */ /* 0x000ea20000001000 */
[C---:B------:R-:W-:Y:S01]  /*04a0*/  FADD R14, -R15.reuse, R11 ;  /* 0x0000000b0f0e7221 */ /* 0x040fe20000000100 */
[----:B------:R-:W-:Y:S01]  /*04b0*/  FADD R19, -R15, R19 ;  /* 0x000000130f137221 */ /* 0x000fe20000000100 */
[----:B------:R-:W-:-:S05]  /*04c0*/  FSEL R25, R5, 1, P4 ;  /* 0x3f80000005197808 */ /* 0x000fca0002000000 */
[----:B------:R3:W4:Y:S01]  /*04d0*/  MUFU.RCP R4, R28 ;  /* 0x0000001c00047308 */ /* 0x0007220000001000 */
[----:B------:R-:W-:-:S07]  /*04e0*/  FSEL R15, R5, 1, P2 ;  /* 0x3f800000050f7808 */ /* 0x000fce0001000000 */
[----:B------:R-:W5:Y:S01]  /*04f0*/  MUFU.RCP R7, R7 ;  /* 0x0000000700077308 */ /* 0x000f620000001000 */
[----:B------:R-:W-:Y:S01]  /*0500*/  FSEL R10, R5, 1, P6 ;  /* 0x3f800000050a7808 */ /* 0x000fe20003000000 */
[----:B------:R-:W-:Y:S01]  /*0510*/  @!P5 FMUL R25, R25, 16777216 ;  /* 0x4b8000001919d820 */ /* 0x000fe20000400000 */
[----:B------:R-:W-:-:S03]  /*0520*/  @!P3 FMUL R15, R15, 16777216 ;  /* 0x4b8000000f0fb820 */ /* 0x000fc60000400000 */
[----:B------:R-:W-:Y:S01]  /*0530*/  @!P1 FMUL R10, R10, 16777216 ;  /* 0x4b8000000a0a9820 */ /* 0x000fe20000400000 */
[----:B-1----:R-:W-:Y:S01]  /*0540*/  FMUL R25, R24, R25 ;  /* 0x0000001918197220 */ /* 0x002fe20000400000 */
[----:B---3--:R-:W-:-:S04]  /*0550*/  IMAD.WIDE R28, R20, 0x4, R26 ;  /* 0x00000004141c7825 */ /* 0x008fc800078e021a */
[----:B--2---:R-:W-:Y:S01]  /*0560*/  FMUL R23, R23, R6 ;  /* 0x0000000617177220 */ /* 0x004fe20000400000 */
[----:B----4-:R-:W-:Y:S01]  /*0570*/  FMUL R15, R4, R15 ;  /* 0x0000000f040f7220 */ /* 0x010fe20000400000 */
[----:B------:R-:W-:Y:S01]  /*0580*/  CS2R R4, SRZ ;  /* 0x0000000000047805 */ /* 0x000fe2000001ff00 */
[----:B0-----:R-:W-:Y:S01]  /*0590*/  IMAD.WIDE R26, R20, 0x4, R8 ;  /* 0x00000004141a7825 */ /* 0x001fe200078e0208 */
[----:B------:R-:W-:-:S03]  /*05a0*/  CS2R R8, SRZ ;  /* 0x0000000000087805 */ /* 0x000fc6000001ff00 */
[----:B-----5:R-:W-:Y:S01]  /*05b0*/  FMUL R24, R7, R10 ;  /* 0x0000000a07187220 */ /* 0x020fe20000400000 */
[----:B------:R-:W-:Y:S02]  /*05c0*/  CS2R R6, SRZ ;  /* 0x0000000000067805 */ /* 0x000fe4000001ff00 */
[----:B------:R-:W-:-:S04]  /*05d0*/  CS2R R10, SRZ ;  /* 0x00000000000a7805 */ /* 0x000fc8000001ff00 */
[----:B------:R-:W2:Y:S04]  /*05e0*/  @!P0 LDG.E.EL.128 R4, desc[UR6][R28.64] ;  /* 0x000000061c048981 */ /* 0x000ea8000c2e1d00 */
[----:B------:R-:W2:Y:S01]  /*05f0*/  @!P0 LDG.E.EL.128 R8, desc[UR6][R26.64] ;  /* 0x000000061a088981 */ /* 0x000ea2000c2e1d00 */
[C---:B------:R-:W-:Y:S01]  /*0600*/  FMUL R20, R24.reuse, R19 ;  /* 0x0000001318147220 */ /* 0x040fe20000400000 */
[----:B------:R-:W-:Y:S01]  /*0610*/  FMUL R14, R24, R14 ;  /* 0x0000000e180e7220 */ /* 0x000fe20000400000 */
[----:B------:R-:W-:Y:S01]  /*0620*/  FMUL R19, R25, R18 ;  /* 0x0000001219137220 */ /* 0x000fe20000400000 */
[C---:B------:R-:W-:Y:S01]  /*0630*/  FMUL R18, R15.reuse, R17 ;  /* 0x000000110f127220 */ /* 0x040fe20000400000 */
[----:B------:R-:W-:Y:S01]  /*0640*/  FMUL R24, R15, R12 ;  /* 0x0000000c0f187220 */ /* 0x000fe20000400000 */
[----:B------:R-:W-:Y:S01]  /*0650*/  SHF.L.U32 R12, R0, 0x6, RZ ;  /* 0x00000006000c7819 */ /* 0x000fe200000006ff */
[C---:B------:R-:W-:Y:S01]  /*0660*/  FMUL R15, R23.reuse, R16 ;  /* 0x00000010170f7220 */ /* 0x040fe20000400000 */
[----:B------:R-:W-:Y:S01]  /*0670*/  FMUL R23, R23, R22 ;  /* 0x0000001617177220 */ /* 0x000fe20000400000 */
[----:B------:R-:W0:Y:S01]  /*0680*/  S2UR UR5, SR_CgaCtaId ;  /* 0x00000000000579c3 */ /* 0x000e220000008800 */
[----:B------:R-:W-:Y:S01]  /*0690*/  LOP3.LUT R16, R12, 0x3c0, RZ, 0xc0, !PT ;  /* 0x000003c00c107812 */ /* 0x000fe200078ec0ff */
[----:B------:R-:W-:Y:S01]  /*06a0*/  FMUL R13, R25, R13 ;  /* 0x0000000d190d7220 */ /* 0x000fe20000400000 */
[----:B------:R-:W-:Y:S01]  /*06b0*/  UMOV UR4, 0x400 ;  /* 0x0000040000047882 */ /* 0x000fe20000000000 */
[----:B------:R-:W-:-:S04]  /*06c0*/  SHF.R.U32.HI R17, RZ, 0x4, R0 ;  /* 0x00000004ff117819 */ /* 0x000fc80000011600 */
[----:B------:R-:W-:Y:S01]  /*06d0*/  SGXT.U32 R17, R17, 0x3 ;  /* 0x000000031111781a */ /* 0x000fe20000000000 */
[----:B0-----:R-:W-:Y:S01]  /*06e0*/  UPRMT UR4, UR5, 0x654, UR4 ;  /* 0x0000065405047896 */ /* 0x001fe20008000004 */
[----:B--2---:R-:W-:-:S05]  /*06f0*/  FFMA R12, R23, R4, R8 ;  /* 0x00000004170c7223 */ /* 0x004fca0000000008 */
[----:B------:R-:W-:Y:S01]  /*0700*/  FSETP.GT.AND P6, PT, R12, RZ, PT ;  /* 0x000000ff0c00720b */ /* 0x000fe20003fc4000 */
[----:B------:R-:W-:Y:S01]  /*0710*/  FFMA R20, R20, R7, R11 ;  /* 0x0000000714147223 */ /* 0x000fe2000000000b */
[----:B------:R-:W-:Y:S01]  /*0720*/  FFMA R4, R15, R4, R8 ;  /* 0x000000040f047223 */ /* 0x000fe20000000008 */
[-CC-:B------:R-:W-:Y:S01]  /*0730*/  FFMA R24, R24, R5.reuse, R9.reuse ;  /* 0x0000000518187223 */ /* 0x180fe20000000009 */
[-CC-:B------:R-:W-:Y:S01]  /*0740*/  FFMA R13, R13, R6.reuse, R10.reuse ;  /* 0x000000060d0d7223 */ /* 0x180fe2000000000a */
[----:B------:R-:W-:Y:S01]  /*0750*/  FFMA R18, R18, R5, R9 ;  /* 0x0000000512127223 */ /* 0x000fe20000000009 */
[----:B------:R-:W-:Y:S01]  /*0760*/  FFMA R19, R19, R6, R10 ;  /* 0x0000000613137223 */ /* 0x000fe2000000000a */
[----:B------:R-:W-:Y:S01]  /*0770*/  FFMA R11, R14, R7, R11 ;  /* 0x000000070e0b7223 */ /* 0x000fe2000000000b */
[----:B------:R-:W-:Y:S02]  /*0780*/  FSETP.GT.AND P0, PT, R24, RZ, PT ;  /* 0x000000ff1800720b */ /* 0x000fe40003f04000 */
[----:B------:R-:W-:-:S02]  /*0790*/  FSETP.GT.AND P1, PT, R13, RZ, PT ;  /* 0x000000ff0d00720b */ /* 0x000fc40003f24000 */
[----:B------:R-:W-:Y:S01]  /*07a0*/  FSETP.GT.AND P2, PT, R4, RZ, PT ;  /* 0x000000ff0400720b */ /* 0x000fe20003f44000 */
[----:B------:R-:W-:Y:S01]  /*07b0*/  @!P6 FMUL R12, R12, 0.10000000149011611938 ;  /* 0x3dcccccd0c0ce820 */ /* 0x000fe20000400000 */
[----:B------:R-:W-:Y:S02]  /*07c0*/  FSETP.GT.AND P3, PT, R18, RZ, PT ;  /* 0x000000ff1200720b */ /* 0x000fe40003f64000 */
[----:B------:R-:W-:Y:S02]  /*07d0*/  FSETP.GT.AND P4, PT, R19, RZ, PT ;  /* 0x000000ff1300720b */ /* 0x000fe40003f84000 */
[----:B------:R-:W-:Y:S02]  /*07e0*/  FSETP.GT.AND P5, PT, R20, RZ, PT ;  /* 0x000000ff1400720b */ /* 0x000fe40003fa4000 */
[----:B------:R-:W-:Y:S01]  /*07f0*/  FSETP.GT.AND P6, PT, R11, RZ, PT ;  /* 0x000000ff0b00720b */ /* 0x000fe20003fc4000 */
[C---:B------:R-:W-:Y:S01]  /*0800*/  VIADD R15, R16.reuse, UR4 ;  /* 0x00000004100f7c36 */ /* 0x040fe20008000000 */
[----:B------:R-:W-:Y:S01]  /*0810*/  LOP3.LUT R8, R16, R17, RZ, 0xfc, !PT ;  /* 0x0000001110087212 */ /* 0x000fe200078efcff */
[----:B------:R-:W-:Y:S01]  /*0820*/  @!P0 FMUL R24, R24, 0.10000000149011611938 ;  /* 0x3dcccccd18188820 */ /* 0x000fe20000400000 */
[----:B------:R-:W-:Y:S01]  /*0830*/  @!P1 FMUL R13, R13, 0.10000000149011611938 ;  /* 0x3dcccccd0d0d9820 */ /* 0x000fe20000400000 */
[----:B------:R-:W-:Y:S01]  /*0840*/  @!P2 FMUL R4, R4, 0.10000000149011611938 ;  /* 0x3dcccccd0404a820 */ /* 0x000fe20000400000 */
[----:B------:R-:W-:Y:S01]  /*0850*/  LEA R15, R8, R15, 0x2 ;  /* 0x0000000f080f7211 */ /* 0x000fe200078e10ff */
[----:B------:R-:W-:Y:S01]  /*0860*/  @!P3 FMUL R18, R18, 0.10000000149011611938 ;  /* 0x3dcccccd1212b820 */ /* 0x000fe20000400000 */
[----:B------:R-:W-:Y:S01]  /*0870*/  LOP3.LUT R5, R0, 0x7c, RZ, 0xc0, !PT ;  /* 0x0000007c00057812 */ /* 0x000fe200078ec0ff */
[----:B------:R-:W-:Y:S01]  /*0880*/  @!P4 FMUL R19, R19, 0.10000000149011611938 ;  /* 0x3dcccccd1313c820 */ /* 0x000fe20000400000 */
[----:B------:R-:W-:Y:S01]  /*0890*/  LOP3.LUT R10, R2, 0x1fc, RZ, 0xc0, !PT ;  /* 0x000001fc020a7812 */ /* 0x000fe200078ec0ff */
[----:B------:R-:W-:-:S02]  /*08a0*/  @!P5 FMUL R20, R20, 0.10000000149011611938 ;  /* 0x3dcccccd1414d820 */ /* 0x000fc40000400000 */
[----:B------:R-:W-:Y:S01]  /*08b0*/  @!P6 FMUL R11, R11, 0.10000000149011611938 ;  /* 0x3dcccccd0b0be820 */ /* 0x000fe20000400000 */
[----:B------:R0:W-:Y:S01]  /*08c0*/  STS [R15], R12 ;  /* 0x0000000c0f007388 */ /* 0x0001e20000000800 */
[----:B------:R-:W1:Y:S03]  /*08d0*/  LDC.64 R8, c[0x0][0x238] ;  /* 0x00008e00ff087b82 */ /* 0x000e660000000a00 */
[----:B------:R-:W-:Y:S04]  /*08e0*/  STS [R15+0x50], R24 ;  /* 0x000050180f007388 */ /* 0x000fe80000000800 */
[----:B------:R-:W-:Y:S04]  /*08f0*/  STS [R15+0xa0], R13 ;  /* 0x0000a00d0f007388 */ /* 0x000fe80000000800 */
[----:B------:R-:W-:Y:S04]  /*0900*/  STS [R15+0x20], R4 ;  /* 0x000020040f007388 */ /* 0x000fe80000000800 */
[----:B------:R-:W-:Y:S04]  /*0910*/  STS [R15+0x70], R18 ;  /* 0x000070120f007388 */ /* 0x000fe80000000800 */
[----:B------:R-:W-:Y:S04]  /*0920*/  STS [R15+0xc0], R19 ;  /* 0x0000c0130f007388 */ /* 0x000fe80000000800 */
[----:B------:R2:W-:Y:S04]  /*0930*/  STS [R15+0xf0], R11 ;  /* 0x0000f00b0f007388 */ /* 0x0005e80000000800 */
[----:B------:R-:W-:Y:S01]  /*0940*/  STS [R15+0x110], R20 ;  /* 0x000110140f007388 */ /* 0x000fe20000000800 */
[----:B------:R-:W-:-:S05]  /*0950*/  LEA R5, R5, UR4, 0x2 ;  /* 0x0000000405057c11 */ /* 0x000fca000f8e10ff */
[----:B------:R-:W-:Y:S01]  /*0960*/  IMAD R5, R10, 0x4, R5 ;  /* 0x000000040a057824 */ /* 0x000fe200078e0205 */
[----:B------:R-:W-:Y:S01]  /*0970*/  BAR.SYNC.DEFER_BLOCKING 0x0 ;  /* 0x0000000000007b1d */ /* 0x000fe20000010000 */
[----:B------:R-:W-:-:S04]  /*0980*/  SHF.R.U32.HI R0, RZ, 0x2, R0 ;  /* 0x00000002ff007819 */ /* 0x000fc80000011600 */
[----:B------:R-:W-:Y:S01]  /*0990*/  SGXT.U32 R0, R0, 0x5 ;  /* 0x000000050000781a */ /* 0x000fe20000000000 */
[----:B------:R-:W3:Y:S01]  /*09a0*/  LDS.128 R4, [R5] ;  /* 0x0000000005047984 */ /* 0x000ee20000000c00 */
[----:B------:R-:W-:Y:S02]  /*09b0*/  LOP3.LUT R2, R21, 0xc, R2, 0xf8, !PT ;  /* 0x0000000c15027812 */ /* 0x000fe400078ef802 */
[----:B------:R-:W-:Y:S02]  /*09c0*/  LOP3.LUT R0, R0, R3, RZ, 0xfc, !PT ;  /* 0x0000000300007212 */ /* 0x000fe400078efcff */
[C---:B------:R-:W-:Y:S02]  /*09d0*/  ISETP.GE.AND P0, PT, R2.reuse, 0x10, PT ;  /* 0x000000100200780c */ /* 0x040fe40003f06270 */
[----:B0-----:R-:W-:Y:S02]  /*09e0*/  SHF.L.U32 R12, R2, 0x9, RZ ;  /* 0x00000009020c7819 */ /* 0x001fe400000006ff */
[----:B--2---:R-:W-:-:S02]  /*09f0*/  LOP3.LUT R11, R0, 0x20, RZ, 0xfc, !PT ;  /* 0x00000020000b7812 */ /* 0x004fc400078efcff */
[----:B------:R-:W-:Y:S02]  /*0a00*/  LOP3.LUT R2, R10, 0x200, RZ, 0xfc, !PT ;  /* 0x000002000a027812 */ /* 0x000fe400078efcff */
[----:B------:R-:W-:Y:S02]  /*0a10*/  ISETP.LT.AND P1, PT, R0, 0x200, !P0 ;  /* 0x000002000000780c */ /* 0x000fe40004721270 */
[----:B------:R-:W-:Y:S02]  /*0a20*/  ISETP.LT.AND P0, PT, R11, 0x200, !P0 ;  /* 0x000002000b00780c */ /* 0x000fe40004701270 */
[----:B------:R-:W-:Y:S02]  /*0a30*/  LOP3.LUT R2, R2, 0x3f0, RZ, 0xc0, !PT ;  /* 0x000003f002027812 */ /* 0x000fe400078ec0ff */
[----:B------:R-:W-:-:S03]  /*0a40*/  LEA R3, R0, R12, 0x2 ;  /* 0x0000000c00037211 */ /* 0x000fc600078e10ff */
[----:B------:R-:W-:Y:S02]  /*0a50*/  VIADD R13, R2, UR4 ;  /* 0x00000004020d7c36 */ /* 0x000fe40008000000 */
[----:B-1----:R-:W-:-:S03]  /*0a60*/  IMAD.WIDE R2, R3, 0x4, R8 ;  /* 0x0000000403027825 */ /* 0x002fc600078e0208 */
[----:B------:R-:W-:Y:S02]  /*0a70*/  LEA R13, R10, R13, 0x2 ;  /* 0x0000000d0a0d7211 */ /* 0x000fe400078e10ff */
[----:B---3--:R0:W-:Y:S02]  /*0a80*/  @P1 STG.E.128 desc[UR6][R2.64], R4 ;  /* 0x0000000402001986 */ /* 0x0081e4000c101d06 */
[----:B0-----:R-:W-:Y:S05]  /*0a90*/  @!P0 EXIT ;  /* 0x000000000000894d */ /* 0x001fea0003800000 */
[----:B0-----:R-:W0:Y:S01]  /*0aa0*/  LDS.128 R4, [R13+0x800] ;  /* 0x000800000d047984 */ /* 0x001e220000000c00 */
[----:B------:R-:W-:-:S05]  /*0ab0*/  LEA R11, R11, R12, 0x2 ;  /* 0x0000000c0b0b7211 */ /* 0x000fca00078e10ff */
[----:B------:R-:W-:-:S05]  /*0ac0*/  IMAD.WIDE R8, R11, 0x4, R8 ;  /* 0x000000040b087825 */ /* 0x000fca00078e0208 */
[----:B0-----:R-:W-:Y:S01]  /*0ad0*/  STG.E.128 desc[UR6][R8.64], R4 ;  /* 0x0000000408007986 */ /* 0x001fe2000c101d06 */
[----:B------:R-:W-:Y:S05]  /*0ae0*/  EXIT ;  /* 0x000000000000794d */ /* 0x000fea0003800000 */
.L_x_0:
[----:B------:R-:W-:-:S00]  /*0af0*/  BRA `(.L_x_0) ;  /* 0xfffffffc00fc7947 */ /* 0x000fc0000383ffff */
[----:B------:R-:W-:-:S00]  /*0b00*/  NOP ;  /* 0x0000000000007918 */ /* 0x000fc00000000000 */
[----:B------:R-:W-:-:S00]  /*0b10*/  NOP ;  /* 0x0000000000007918 */ /* 0x000fc00000000000 */
[----:B------:R-:W-:-:S00]  /*0b20*/  NOP ;  /* 0x0000000000007918 */ /* 0x000fc00000000000 */
[----:B------:R-:W-:-:S00]  /*0b30*/  NOP ;  /* 0x0000000000007918 */ /* 0x000fc00000000000 */
[----:B------:R-:W-:-:S00]  /*0b40*/  NOP ;  /* 0x0000000000007918 */ /* 0x000fc00000000000 */
[----:B------:R-:W-:-:S00]  /*0b50*/  NOP ;  /* 0x0000000000007918 */ /* 0x000fc00000000000 */
[----:B------:R-:W-:-:S00]  /*0b60*/  NOP ;  /* 0x0000000000007918 */ /* 0x000fc00000000000 */
[----:B------:R-:W-:-:S00]  /*0b70*/  NOP ;  /* 0x0000000000007918 */ /* 0x000fc00000000000 */
.L_x_1:


//--------------------- .nv.global.init           --------------------------
	.section	.nv.global.init,"aw",@progbits
.nv.global.init:
	.type		_$_str,@object
	.size		_$_str,(_$_str_$_2 - _$_str)
_$_str:
        /*0000*/ 	.byte	0x5f, 0x5f, 0x43, 0x55, 0x44, 0x41, 0x5f, 0x46, 0x54, 0x5a, 0x00
	.type		_$_str_$_2,@object
	.size		_$_str_$_2,(.L_1 - _$_str_$_2)
_$_str_$_2:
        /*000b*/ 	.byte	0x5f, 0x5f, 0x43, 0x55, 0x44, 0x41, 0x5f, 0x50, 0x52, 0x45, 0x43, 0x5f, 0x53, 0x51, 0x52, 0x54
        /*001b*/ 	.byte	0x00
.L_1:


//--------------------- .nv.shared.triton_poi_fused__native_batch_norm_legit_no_training_leaky_relu_25 --------------------------
	.section	.nv.shared.triton_poi_fused__native_batch_norm_legit_no_training_leaky_relu_25,"aw",@nobits
	.sectionflags	@""
	.align	16
	.zero		1024


//--------------------- .nv.constant0.triton_poi_fused__native_batch_norm_legit_no_training_leaky_relu_25 --------------------------
	.section	.nv.constant0.triton_poi_fused__native_batch_norm_legit_no_training_leaky_relu_25,"a",@progbits
	.sectionflags	@""
	.align	4
.nv.constant0.triton_poi_fused__native_batch_norm_legit_no_training_leaky_relu_25:
	.zero		584
